	.headerflags	@"EF_CUDA_TEXMODE_UNIFIED EF_CUDA_64BIT_ADDRESS EF_CUDA_ACCELERATORS EF_CUDA_SM90 EF_CUDA_VIRTUAL_SM(EF_CUDA_SM90)"
	.elftype	@"ET_EXEC"


//--------------------- .nv.info                  --------------------------
	.section	.nv.info,"",@"SHT_CUDA_INFO"
	.align	4


	//----- nvinfo : EIATTR_REGCOUNT
	.align		4
        /*0000*/ 	.byte	0x04, 0x2f
        /*0002*/ 	.short	(.L_2 - .L_1)
	.align		4
.L_1:
        /*0004*/ 	.word	index@(triton_per_fused_add_mean_mul_softplus_sub_0)
        /*0008*/ 	.word	0x0000001e


	//----- nvinfo : EIATTR_MIN_STACK_SIZE
	.align		4
.L_2:
        /*000c*/ 	.byte	0x04, 0x12
        /*000e*/ 	.short	(.L_4 - .L_3)
	.align		4
.L_3:
        /*0010*/ 	.word	index@(triton_per_fused_add_mean_mul_softplus_sub_0)
        /*0014*/ 	.word	0x00000000


	//----- nvinfo : EIATTR_FRAME_SIZE
	.align		4
.L_4:
        /*0018*/ 	.byte	0x04, 0x11
        /*001a*/ 	.short	(.L_6 - .L_5)
	.align		4
.L_5:
        /*001c*/ 	.word	index@(triton_per_fused_add_mean_mul_softplus_sub_0)
        /*0020*/ 	.word	0x00000000


	//----- nvinfo : EIATTR_MIN_STACK_SIZE
	.align		4
.L_6:
        /*0024*/ 	.byte	0x04, 0x12
        /*0026*/ 	.short	(.L_8 - .L_7)
	.align		4
.L_7:
        /*0028*/ 	.word	index@(triton_per_fused_add_mean_mul_softplus_sub_0)
        /*002c*/ 	.word	0x00000000
.L_8:


//--------------------- .nv.info.triton_per_fused_add_mean_mul_softplus_sub_0 --------------------------
	.section	.nv.info.triton_per_fused_add_mean_mul_softplus_sub_0,"",@"SHT_CUDA_INFO"
	.sectionflags	@""
	.align	4


	//----- nvinfo : EIATTR_CUDA_API_VERSION
	.align		4
        /*0000*/ 	.byte	0x04, 0x37
        /*0002*/ 	.short	(.L_10 - .L_9)
.L_9:
        /*0004*/ 	.word	0x0000007c


	//----- nvinfo : EIATTR_KPARAM_INFO
	.align		4
.L_10:
        /*0008*/ 	.byte	0x04, 0x17
        /*000a*/ 	.short	(.L_12 - .L_11)
.L_11:
        /*000c*/ 	.word	0x00000000
        /*0010*/ 	.short	0x0003
        /*0012*/ 	.short	0x0018
        /*0014*/ 	.byte	0x00, 0xf0, 0x11, 0x00


	//----- nvinfo : EIATTR_KPARAM_INFO
	.align		4
.L_12:
        /*0018*/ 	.byte	0x04, 0x17
        /*001a*/ 	.short	(.L_14 - .L_13)
.L_13:
        /*001c*/ 	.word	0x00000000
        /*0020*/ 	.short	0x0002
        /*0022*/ 	.short	0x0010
        /*0024*/ 	.byte	0x00, 0xf4, 0x21, 0x00


	//----- nvinfo : EIATTR_KPARAM_INFO
	.align		4
.L_14:
        /*0028*/ 	.byte	0x04, 0x17
        /*002a*/ 	.short	(.L_16 - .L_15)
.L_15:
        /*002c*/ 	.word	0x00000000
        /*0030*/ 	.short	0x0001
        /*0032*/ 	.short	0x0008
        /*0034*/ 	.byte	0x00, 0xf4, 0x21, 0x00


	//----- nvinfo : EIATTR_KPARAM_INFO
	.align		4
.L_16:
        /*0038*/ 	.byte	0x04, 0x17
        /*003a*/ 	.short	(.L_18 - .L_17)
.L_17:
        /*003c*/ 	.word	0x00000000
        /*0040*/ 	.short	0x0000
        /*0042*/ 	.short	0x0000
        /*0044*/ 	.byte	0x00, 0xf4, 0x21, 0x00


	//----- nvinfo : EIATTR_SPARSE_MMA_MASK
	.align		4
.L_18:
        /*0048*/ 	.byte	0x03, 0x50
        /*004a*/ 	.short	0x0000


	//----- nvinfo : EIATTR_MAXREG_COUNT
	.align		4
        /*004c*/ 	.byte	0x03, 0x1b
        /*004e*/ 	.short	0x00ff


	//----- nvinfo : EIATTR_COOP_GROUP_MASK_REGIDS
	.align		4
        /*0050*/ 	.byte	0x04, 0x29
        /*0052*/ 	.short	(.L_20 - .L_19)


	//   ....[0]....
.L_19:
        /*0054*/ 	.word	0xffffffff


	//   ....[1]....
        /*0058*/ 	.word	0xffffffff


	//   ....[2]....
        /*005c*/ 	.word	0xffffffff


	//   ....[3]....
        /*0060*/ 	.word	0xffffffff


	//   ....[4]....
        /*0064*/ 	.word	0xffffffff


	//   ....[5]....
        /*0068*/ 	.word	0xffffffff


	//----- nvinfo : EIATTR_COOP_GROUP_INSTR_OFFSETS
	.align		4
.L_20:
        /*006c*/ 	.byte	0x04, 0x28
        /*006e*/ 	.short	(.L_22 - .L_21)


	//   ....[0]....
.L_21:
        /*0070*/ 	.word	0x00000b50


	//   ....[1]....
        /*0074*/ 	.word	0x00000b70


	//   ....[2]....
        /*0078*/ 	.word	0x00000ba0


	//   ....[3]....
        /*007c*/ 	.word	0x00000bd0


	//   ....[4]....
        /*0080*/ 	.word	0x00000bf0


	//   ....[5]....
        /*0084*/ 	.word	0x00000c70


	//----- nvinfo : EIATTR_EXIT_INSTR_OFFSETS
	.align		4
.L_22:
        /*0088*/ 	.byte	0x04, 0x1c
        /*008a*/ 	.short	(.L_24 - .L_23)


	//   ....[0]....
.L_23:
        /*008c*/ 	.word	0x00000ce0


	//   ....[1]....
        /*0090*/ 	.word	0x00000d30


	//----- nvinfo : EIATTR_REQNTID
	.align		4
.L_24:
        /*0094*/ 	.byte	0x04, 0x10
        /*0096*/ 	.short	(.L_26 - .L_25)
.L_25:
        /*0098*/ 	.word	0x00000040
        /*009c*/ 	.word	0x00000001
        /*00a0*/ 	.word	0x00000001


	//----- nvinfo : EIATTR_CRS_STACK_SIZE
	.align		4
.L_26:
        /*00a4*/ 	.byte	0x04, 0x1e
        /*00a6*/ 	.short	(.L_28 - .L_27)
.L_27:
        /*00a8*/ 	.word	0x00000000


	//----- nvinfo : EIATTR_CBANK_PARAM_SIZE
	.align		4
.L_28:
        /*00ac*/ 	.byte	0x03, 0x19
        /*00ae*/ 	.short	0x001c


	//----- nvinfo : EIATTR_PARAM_CBANK
	.align		4
        /*00b0*/ 	.byte	0x04, 0x0a
        /*00b2*/ 	.short	(.L_30 - .L_29)
	.align		4
.L_29:
        /*00b4*/ 	.word	index@(.nv.constant0.triton_per_fused_add_mean_mul_softplus_sub_0)
        /*00b8*/ 	.short	0x0210
        /*00ba*/ 	.short	0x001c


	//----- nvinfo : EIATTR_SW_WAR
	.align		4
.L_30:
        /*00bc*/ 	.byte	0x04, 0x36
        /*00be*/ 	.short	(.L_32 - .L_31)
.L_31:
        /*00c0*/ 	.word	0x00000008
.L_32:


//--------------------- .nv.callgraph             --------------------------
	.section	.nv.callgraph,"",@"SHT_CUDA_CALLGRAPH"
	.align	4
	.sectionentsize	8
	.align		4
        /*0000*/ 	.word	0x00000000
	.align		4
        /*0004*/ 	.word	0xffffffff
	.align		4
        /*0008*/ 	.word	0x00000000
	.align		4
        /*000c*/ 	.word	0xfffffffe
	.align		4
        /*0010*/ 	.word	0x00000000
	.align		4
        /*0014*/ 	.word	0xfffffffd
	.align		4
        /*0018*/ 	.word	0x00000000
	.align		4
        /*001c*/ 	.word	0xfffffffc


//--------------------- .nv.constant4             --------------------------
	.section	.nv.constant4,"a",@progbits
	.align	8
	.align		8
.nv.constant4:
        /*0000*/ 	.dword	_$_str


//--------------------- .text.triton_per_fused_add_mean_mul_softplus_sub_0 --------------------------
	.section	.text.triton_per_fused_add_mean_mul_softplus_sub_0,"ax",@progbits
	.sectionflags	@"SHF_BARRIERS=1"
	.align	128
        .global         triton_per_fused_add_mean_mul_softplus_sub_0
        .type           triton_per_fused_add_mean_mul_softplus_sub_0,@function
        .size           triton_per_fused_add_mean_mul_softplus_sub_0,(.L_x_9 - triton_per_fused_add_mean_mul_softplus_sub_0)
        .other          triton_per_fused_add_mean_mul_softplus_sub_0,@"STO_CUDA_ENTRY STV_DEFAULT"
triton_per_fused_add_mean_mul_softplus_sub_0:
.text.triton_per_fused_add_mean_mul_softplus_sub_0:
[----:B------:R-:W0:Y:S02]  /*0000*/  LDC R1, c[0x0][0x28] ;  /* 0x00000a00ff017b82 */ /* 0x000e240000000800 */
[----:B------:R-:W1:Y:S01]  /*0010*/  S2R R21, SR_TID.X ;  /* 0x0000000000157919 */ /* 0x000e620000002100 */
[----:B------:R-:W2:Y:S01]  /*0020*/  LDC.64 R10, c[0x0][0x220] ;  /* 0x00008800ff0a7b82 */ /* 0x000ea20000000a00 */
[----:B------:R-:W-:-:S07]  /*0030*/  ULDC.64 UR6, c[0x0][0x208] ;  /* 0x0000820000067ab9 */ /* 0x000fce0000000a00 */
[----:B------:R-:W3:Y:S01]  /*0040*/  LDC.64 R12, c[0x0][0x218] ;  /* 0x00008600ff0c7b82 */ /* 0x000ee20000000a00 */
[----:B-1----:R-:W-:-:S04]  /*0050*/  SHF.L.U32 R0, R21, 0x2, RZ ;  /* 0x0000000215007819 */ /* 0x002fc800000006ff */
[----:B------:R-:W-:-:S05]  /*0060*/  LOP3.LUT R3, R0, 0xfc, RZ, 0xc0, !PT ;  /* 0x000000fc00037812 */ /* 0x000fca00078ec0ff */
[----:B--2---:R-:W-:-:S04]  /*0070*/  IMAD.WIDE.U32 R10, R3, 0x4, R10 ;  /* 0x00000004030a7825 */ /* 0x004fc800078e000a */
[----:B---3--:R-:W-:Y:S02]  /*0080*/  IMAD.WIDE.U32 R12, R3, 0x4, R12 ;  /* 0x00000004030c7825 */ /* 0x008fe400078e000c */
[----:B------:R-:W2:Y:S04]  /*0090*/  LDG.E.128 R8, desc[UR6][R10.64] ;  /* 0x000000060a087981 */ /* 0x000ea8000c1e1d00 */
[----:B------:R-:W2:Y:S01]  /*00a0*/  LDG.E.128 R4, desc[UR6][R12.64] ;  /* 0x000000060c047981 */ /* 0x000ea2000c1e1d00 */
[----:B------:R-:W-:Y:S01]  /*00b0*/  HFMA2.MMA R19, -RZ, RZ, 1.625, 0 ;  /* 0x3e800000ff137435 */ /* 0x000fe200000001ff */
[----:B------:R-:W-:Y:S01]  /*00c0*/  BSSY B0, `(.L_x_0) ;  /* 0x000007b000007945 */ /* 0x000fe20003800000 */
[----:B--2---:R-:W-:Y:S01]  /*00d0*/  FADD R4, R4, -R8 ;  /* 0x8000000804047221 */ /* 0x004fe20000000000 */
[----:B------:R-:W-:-:S03]  /*00e0*/  FADD R5, R5, -R9 ;  /* 0x8000000905057221 */ /* 0x000fc60000000000 */
[----:B------:R-:W-:Y:S01]  /*00f0*/  FMUL R2, R4, -2 ;  /* 0xc000000004027820 */ /* 0x000fe20000400000 */
[----:B------:R-:W-:Y:S01]  /*0100*/  FADD R6, R6, -R10 ;  /* 0x8000000a06067221 */ /* 0x000fe20000000000 */
[----:B------:R-:W-:Y:S02]  /*0110*/  FMUL R3, R5, -2 ;  /* 0xc000000005037820 */ /* 0x000fe40000400000 */
[----:B------:R-:W-:Y:S01]  /*0120*/  FMUL R14, R2, 1.4426950216293334961 ;  /* 0x3fb8aa3b020e7820 */ /* 0x000fe20000400000 */
[----:B------:R-:W-:Y:S01]  /*0130*/  FMUL R8, R6, -2 ;  /* 0xc000000006087820 */ /* 0x000fe20000400000 */
[----:B------:R-:W-:-:S03]  /*0140*/  FMUL R15, R3, 1.4426950216293334961 ;  /* 0x3fb8aa3b030f7820 */ /* 0x000fc60000400000 */
[----:B------:R-:W-:Y:S01]  /*0150*/  FSETP.GEU.AND P0, PT, R14, -126, PT ;  /* 0xc2fc00000e00780b */ /* 0x000fe20003f0e000 */
[----:B------:R-:W-:Y:S01]  /*0160*/  FMUL R13, R8, 1.4426950216293334961 ;  /* 0x3fb8aa3b080d7820 */ /* 0x000fe20000400000 */
[----:B------:R-:W-:-:S04]  /*0170*/  FSETP.GEU.AND P1, PT, R15, -126, PT ;  /* 0xc2fc00000f00780b */ /* 0x000fc80003f2e000 */
[----:B------:R-:W-:-:S07]  /*0180*/  FSETP.GEU.AND P2, PT, R13, -126, PT ;  /* 0xc2fc00000d00780b */ /* 0x000fce0003f4e000 */
[----:B------:R-:W-:Y:S02]  /*0190*/  @!P0 FMUL R14, R14, 0.5 ;  /* 0x3f0000000e0e8820 */ /* 0x000fe40000400000 */
[----:B------:R-:W-:Y:S02]  /*01a0*/  @!P1 FMUL R15, R15, 0.5 ;  /* 0x3f0000000f0f9820 */ /* 0x000fe40000400000 */
[----:B------:R-:W1:Y:S01]  /*01b0*/  MUFU.EX2 R9, R14 ;  /* 0x0000000e00097308 */ /* 0x000e620000000800 */
[----:B------:R-:W-:Y:S01]  /*01c0*/  FADD R7, R7, -R11 ;  /* 0x8000000b07077221 */ /* 0x000fe20000000000 */
[----:B------:R-:W-:-:S03]  /*01d0*/  @!P2 FMUL R13, R13, 0.5 ;  /* 0x3f0000000d0da820 */ /* 0x000fc60000400000 */
[----:B------:R-:W-:-:S03]  /*01e0*/  FMUL R11, R7, -2 ;  /* 0xc0000000070b7820 */ /* 0x000fc60000400000 */
[----:B------:R-:W2:Y:S01]  /*01f0*/  MUFU.EX2 R10, R15 ;  /* 0x0000000f000a7308 */ /* 0x000ea20000000800 */
[----:B------:R-:W-:-:S07]  /*0200*/  FMUL R16, R11, 1.4426950216293334961 ;  /* 0x3fb8aa3b0b107820 */ /* 0x000fce0000400000 */
[----:B------:R3:W4:Y:S01]  /*0210*/  MUFU.EX2 R12, R13 ;  /* 0x0000000d000c7308 */ /* 0x0007220000000800 */
[----:B-1----:R-:W-:Y:S01]  /*0220*/  @!P0 FMUL R9, R9, R9 ;  /* 0x0000000909098220 */ /* 0x002fe20000400000 */
[----:B------:R-:W-:-:S03]  /*0230*/  FSETP.GEU.AND P0, PT, R16, -126, PT ;  /* 0xc2fc00001000780b */ /* 0x000fc60003f0e000 */
[----:B------:R-:W-:Y:S01]  /*0240*/  FADD.FTZ.RZ R17, R9, 1 ;  /* 0x3f80000009117421 */ /* 0x000fe2000001c000 */
[----:B--2---:R-:W-:-:S04]  /*0250*/  @!P1 FMUL R10, R10, R10 ;  /* 0x0000000a0a0a9220 */ /* 0x004fc80000400000 */
[----:B------:R-:W-:Y:S01]  /*0260*/  IADD3 R17, R17, -0x3f400000, RZ ;  /* 0xc0c0000011117810 */ /* 0x000fe20007ffe0ff */
[----:B---3--:R-:W-:Y:S01]  /*0270*/  FADD.FTZ.RZ R13, R10, 1 ;  /* 0x3f8000000a0d7421 */ /* 0x008fe2000001c000 */
[----:B----4-:R-:W-:Y:S02]  /*0280*/  @!P2 FMUL R12, R12, R12 ;  /* 0x0000000c0c0ca220 */ /* 0x010fe40000400000 */
[----:B------:R-:W-:Y:S02]  /*0290*/  LOP3.LUT R14, R17, 0xff800000, RZ, 0xc0, !PT ;  /* 0xff800000110e7812 */ /* 0x000fe400078ec0ff */
[----:B------:R-:W-:Y:S01]  /*02a0*/  FADD.FTZ.RZ R15, R12, 1 ;  /* 0x3f8000000c0f7421 */ /* 0x000fe2000001c000 */
[----:B------:R-:W-:Y:S01]  /*02b0*/  IADD3 R13, R13, -0x3f400000, RZ ;  /* 0xc0c000000d0d7810 */ /* 0x000fe20007ffe0ff */
[----:B------:R-:W-:Y:S01]  /*02c0*/  @!P0 FMUL R16, R16, 0.5 ;  /* 0x3f00000010108820 */ /* 0x000fe20000400000 */
[----:B------:R-:W-:Y:S02]  /*02d0*/  IADD3 R18, -R14, 0x40800000, RZ ;  /* 0x408000000e127810 */ /* 0x000fe40007ffe1ff */
[----:B------:R-:W-:-:S02]  /*02e0*/  IADD3 R15, R15, -0x3f400000, RZ ;  /* 0xc0c000000f0f7810 */ /* 0x000fc40007ffe0ff */
[----:B------:R-:W-:Y:S01]  /*02f0*/  LOP3.LUT R13, R13, 0xff800000, RZ, 0xc0, !PT ;  /* 0xff8000000d0d7812 */ /* 0x000fe200078ec0ff */
[-C--:B------:R-:W-:Y:S01]  /*0300*/  FFMA.FTZ R17, R18, R19.reuse, -1 ;  /* 0xbf80000012117423 */ /* 0x080fe20000010013 */
[----:B------:R-:W-:Y:S01]  /*0310*/  IADD3 R22, R9, -R14, RZ ;  /* 0x8000000e09167210 */ /* 0x000fe20007ffe0ff */
[----:B------:R-:W1:Y:S01]  /*0320*/  MUFU.EX2 R16, R16 ;  /* 0x0000001000107308 */ /* 0x000e620000000800 */
[----:B------:R-:W-:Y:S02]  /*0330*/  LOP3.LUT R15, R15, 0xff800000, RZ, 0xc0, !PT ;  /* 0xff8000000f0f7812 */ /* 0x000fe400078ec0ff */
[----:B------:R-:W-:Y:S01]  /*0340*/  IADD3 R18, -R13, 0x40800000, RZ ;  /* 0x408000000d127810 */ /* 0x000fe20007ffe1ff */
[----:B------:R-:W-:Y:S01]  /*0350*/  FADD R22, R22, R17 ;  /* 0x0000001116167221 */ /* 0x000fe20000000000 */
[----:B------:R-:W-:Y:S02]  /*0360*/  IADD3 R26, -R15, 0x40800000, RZ ;  /* 0x408000000f1a7810 */ /* 0x000fe40007ffe1ff */
[----:B------:R-:W-:Y:S01]  /*0370*/  IADD3 R20, R10, -R13, RZ ;  /* 0x8000000d0a147210 */ /* 0x000fe20007ffe0ff */
[-C--:B------:R-:W-:Y:S01]  /*0380*/  FFMA.FTZ R23, R18, R19.reuse, -1 ;  /* 0xbf80000012177423 */ /* 0x080fe20000010013 */
[----:B------:R-:W-:Y:S01]  /*0390*/  MOV R17, 0x3d39bf78 ;  /* 0x3d39bf7800117802 */ /* 0x000fe20000000f00 */
[----:B------:R-:W-:Y:S01]  /*03a0*/  FFMA.FTZ R25, R26, R19, -1 ;  /* 0xbf8000001a197423 */ /* 0x000fe20000010013 */
[----:B------:R-:W-:Y:S01]  /*03b0*/  IADD3 R24, R12, -R15, RZ ;  /* 0x8000000f0c187210 */ /* 0x000fe20007ffe0ff */
[----:B------:R-:W-:-:S02]  /*03c0*/  FADD R20, R20, R23 ;  /* 0x0000001714147221 */ /* 0x000fc40000000000 */
[-C--:B------:R-:W-:Y:S02]  /*03d0*/  FFMA.FTZ R23, R22, -R17.reuse, 0.10546888411045074463 ;  /* 0x3dd8001216177423 */ /* 0x080fe40000010811 */
[----:B------:R-:W-:Y:S01]  /*03e0*/  FADD R18, R24, R25 ;  /* 0x0000001918127221 */ /* 0x000fe20000000000 */
[----:B------:R-:W-:Y:S01]  /*03f0*/  FFMA.FTZ R25, R20, -R17, 0.10546888411045074463 ;  /* 0x3dd8001214197423 */ /* 0x000fe20000010811 */
[----:B------:R-:W-:Y:S01]  /*0400*/  FFMA.FTZ R23, R22, R23, -0.13229703903198242188 ;  /* 0xbe0778e016177423 */ /* 0x000fe20000010017 */
[----:B-1----:R-:W-:Y:S02]  /*0410*/  @!P0 FMUL R16, R16, R16 ;  /* 0x0000001010108220 */ /* 0x002fe40000400000 */
[----:B------:R-:W-:Y:S01]  /*0420*/  FFMA.FTZ R25, R20, R25, -0.13229703903198242188 ;  /* 0xbe0778e014197423 */ /* 0x000fe20000010019 */
[----:B------:R-:W-:Y:S01]  /*0430*/  FFMA.FTZ R23, R22, R23, 0.14491446316242218018 ;  /* 0x3e14647516177423 */ /* 0x000fe20000010017 */
[----:B------:R-:W-:Y:S02]  /*0440*/  FADD.FTZ.RZ R24, R16, 1 ;  /* 0x3f80000010187421 */ /* 0x000fe4000001c000 */
[----:B------:R-:W-:Y:S01]  /*0450*/  FFMA.FTZ R25, R20, R25, 0.14491446316242218018 ;  /* 0x3e14647514197423 */ /* 0x000fe20000010019 */
[----:B------:R-:W-:-:S02]  /*0460*/  FFMA.FTZ R23, R22, R23, -0.16641564667224884033 ;  /* 0xbe2a68dd16177423 */ /* 0x000fc40000010017 */
[----:B------:R-:W-:Y:S01]  /*0470*/  IADD3 R24, R24, -0x3f400000, RZ ;  /* 0xc0c0000018187810 */ /* 0x000fe20007ffe0ff */
[----:B------:R-:W-:Y:S01]  /*0480*/  FFMA.FTZ R27, R20, R25, -0.16641564667224884033 ;  /* 0xbe2a68dd141b7423 */ /* 0x000fe20000010019 */
[----:B------:R-:W-:Y:S02]  /*0490*/  FFMA.FTZ R25, R22, R23, 0.19988867640495300293 ;  /* 0x3e4caf9e16197423 */ /* 0x000fe40000010017 */
[----:B------:R-:W-:-:S04]  /*04a0*/  LOP3.LUT R23, R24, 0xff800000, RZ, 0xc0, !PT ;  /* 0xff80000018177812 */ /* 0x000fc800078ec0ff */
[----:B------:R-:W-:-:S05]  /*04b0*/  IADD3 R24, -R23, 0x40800000, RZ ;  /* 0x4080000017187810 */ /* 0x000fca0007ffe1ff */
[----:B------:R-:W-:Y:S01]  /*04c0*/  FFMA.FTZ R24, R24, R19, -1 ;  /* 0xbf80000018187423 */ /* 0x000fe20000010013 */
[----:B------:R-:W-:-:S05]  /*04d0*/  IADD3 R19, R16, -R23, RZ ;  /* 0x8000001710137210 */ /* 0x000fca0007ffe0ff */
[----:B------:R-:W-:Y:S01]  /*04e0*/  FADD R24, R19, R24 ;  /* 0x0000001813187221 */ /* 0x000fe20000000000 */
[----:B------:R-:W-:-:S03]  /*04f0*/  FFMA.FTZ R19, R18, -R17, 0.10546888411045074463 ;  /* 0x3dd8001212137423 */ /* 0x000fc60000010811 */
[----:B------:R-:W-:-:S04]  /*0500*/  FFMA.FTZ R17, R24, -R17, 0.10546888411045074463 ;  /* 0x3dd8001218117423 */ /* 0x000fc80000010811 */
[----:B------:R-:W-:Y:S01]  /*0510*/  FFMA.FTZ R17, R24, R17, -0.13229703903198242188 ;  /* 0xbe0778e018117423 */ /* 0x000fe20000010011 */
[----:B------:R-:W-:-:S03]  /*0520*/  FFMA.FTZ R19, R18, R19, -0.13229703903198242188 ;  /* 0xbe0778e012137423 */ /* 0x000fc60000010013 */
[----:B------:R-:W-:Y:S01]  /*0530*/  FFMA.FTZ R17, R24, R17, 0.14491446316242218018 ;  /* 0x3e14647518117423 */ /* 0x000fe20000010011 */
[----:B------:R-:W-:-:S03]  /*0540*/  FFMA.FTZ R19, R18, R19, 0.14491446316242218018 ;  /* 0x3e14647512137423 */ /* 0x000fc60000010013 */
[----:B------:R-:W-:Y:S01]  /*0550*/  FFMA.FTZ R17, R24, R17, -0.16641564667224884033 ;  /* 0xbe2a68dd18117423 */ /* 0x000fe20000010011 */
[----:B------:R-:W-:-:S03]  /*0560*/  FFMA.FTZ R19, R18, R19, -0.16641564667224884033 ;  /* 0xbe2a68dd12137423 */ /* 0x000fc60000010013 */
[----:B------:R-:W-:Y:S01]  /*0570*/  FFMA.FTZ R17, R24, R17, 0.19988867640495300293 ;  /* 0x3e4caf9e18117423 */ /* 0x000fe20000010011 */
[----:B------:R-:W-:Y:S01]  /*0580*/  FFMA.FTZ R27, R20, R27, 0.19988867640495300293 ;  /* 0x3e4caf9e141b7423 */ /* 0x000fe2000001001b */
[----:B------:R-:W-:Y:S02]  /*0590*/  FFMA.FTZ R19, R18, R19, 0.19988867640495300293 ;  /* 0x3e4caf9e12137423 */ /* 0x000fe40000010013 */
[----:B------:R-:W-:Y:S01]  /*05a0*/  FFMA.FTZ R17, R24, R17, -0.25000196695327758789 ;  /* 0xbe80004218117423 */ /* 0x000fe20000010011 */
[----:B------:R-:W-:Y:S01]  /*05b0*/  FFMA.FTZ R25, R22, R25, -0.25000196695327758789 ;  /* 0xbe80004216197423 */ /* 0x000fe20000010019 */
[----:B------:R-:W-:Y:S02]  /*05c0*/  FFMA.FTZ R27, R20, R27, -0.25000196695327758789 ;  /* 0xbe800042141b7423 */ /* 0x000fe4000001001b */
[----:B------:R-:W-:Y:S01]  /*05d0*/  FFMA.FTZ R17, R24, R17, 0.33333510160446166992 ;  /* 0x3eaaaae618117423 */ /* 0x000fe20000010011 */
[----:B------:R-:W-:Y:S01]  /*05e0*/  FFMA.FTZ R19, R18, R19, -0.25000196695327758789 ;  /* 0xbe80004212137423 */ /* 0x000fe20000010013 */
[----:B------:R-:W-:-:S02]  /*05f0*/  FFMA.FTZ R25, R22, R25, 0.33333510160446166992 ;  /* 0x3eaaaae616197423 */ /* 0x000fc40000010019 */
[----:B------:R-:W-:Y:S01]  /*0600*/  FFMA.FTZ R17, R24, R17, -0.5 ;  /* 0xbf00000018117423 */ /* 0x000fe20000010011 */
[----:B------:R-:W-:Y:S01]  /*0610*/  FFMA.FTZ R27, R20, R27, 0.33333510160446166992 ;  /* 0x3eaaaae6141b7423 */ /* 0x000fe2000001001b */
[----:B------:R-:W-:Y:S01]  /*0620*/  FFMA.FTZ R19, R18, R19, 0.33333510160446166992 ;  /* 0x3eaaaae612137423 */ /* 0x000fe20000010013 */
[----:B------:R-:W-:Y:S01]  /*0630*/  ISETP.GE.U32.AND P6, PT, R9, 0x7f800000, PT ;  /* 0x7f8000000900780c */ /* 0x000fe20003fc6070 */
[----:B------:R-:W-:Y:S01]  /*0640*/  FMUL R17, R24, R17 ;  /* 0x0000001118117220 */ /* 0x000fe20000400000 */
[----:B------:R-:W-:Y:S01]  /*0650*/  FFMA.FTZ R25, R22, R25, -0.5 ;  /* 0xbf00000016197423 */ /* 0x000fe20000010019 */
[----:B------:R-:W-:Y:S01]  /*0660*/  FFMA.FTZ R27, R20, R27, -0.5 ;  /* 0xbf000000141b7423 */ /* 0x000fe2000001001b */
[----:B------:R-:W-:Y:S01]  /*0670*/  FFMA.FTZ R19, R18, R19, -0.5 ;  /* 0xbf00000012137423 */ /* 0x000fe20000010013 */
[----:B------:R-:W-:Y:S01]  /*0680*/  FFMA.FTZ R24, R24, R17, R24 ;  /* 0x0000001118187223 */ /* 0x000fe20000010018 */
[----:B------:R-:W-:Y:S01]  /*0690*/  I2FP.F32.S32 R13, R13 ;  /* 0x0000000d000d7245 */ /* 0x000fe20000201400 */
[----:B------:R-:W-:Y:S01]  /*06a0*/  FMUL R25, R22, R25 ;  /* 0x0000001916197220 */ /* 0x000fe20000400000 */
[----:B------:R-:W-:Y:S01]  /*06b0*/  I2FP.F32.S32 R17, R15 ;  /* 0x0000000f00117245 */ /* 0x000fe20000201400 */
[----:B------:R-:W-:Y:S01]  /*06c0*/  FMUL R27, R20, R27 ;  /* 0x0000001b141b7220 */ /* 0x000fe20000400000 */
[----:B------:R-:W-:Y:S01]  /*06d0*/  I2FP.F32.S32 R23, R23 ;  /* 0x0000001700177245 */ /* 0x000fe20000201400 */
[----:B------:R-:W-:Y:S01]  /*06e0*/  FMUL R19, R18, R19 ;  /* 0x0000001312137220 */ /* 0x000fe20000400000 */
[----:B------:R-:W-:Y:S01]  /*06f0*/  I2FP.F32.S32 R14, R14 ;  /* 0x0000000e000e7245 */ /* 0x000fe20000201400 */
[----:B------:R-:W-:Y:S01]  /*0700*/  FMUL R15, R13, 1.1920928955078125e-07 ;  /* 0x340000000d0f7820 */ /* 0x000fe20000400000 */
[----:B------:R-:W-:Y:S01]  /*0710*/  FFMA.FTZ R22, R22, R25, R22 ;  /* 0x0000001916167223 */ /* 0x000fe20000010016 */
[----:B------:R-:W-:Y:S01]  /*0720*/  FFMA.FTZ R20, R20, R27, R20 ;  /* 0x0000001b14147223 */ /* 0x000fe20000010014 */
[----:B------:R-:W-:Y:S01]  /*0730*/  FFMA.FTZ R18, R18, R19, R18 ;  /* 0x0000001312127223 */ /* 0x000fe20000010012 */
[----:B------:R-:W-:Y:S01]  /*0740*/  FMUL R17, R17, 1.1920928955078125e-07 ;  /* 0x3400000011117820 */ /* 0x000fe20000400000 */
[----:B------:R-:W-:Y:S01]  /*0750*/  FMUL R23, R23, 1.1920928955078125e-07 ;  /* 0x3400000017177820 */ /* 0x000fe20000400000 */
[----:B------:R-:W-:Y:S01]  /*0760*/  FMUL R13, R14, 1.1920928955078125e-07 ;  /* 0x340000000e0d7820 */ /* 0x000fe20000400000 */
[----:B------:R-:W-:Y:S01]  /*0770*/  FSETP.GT.AND P0, PT, R2, 20, PT ;  /* 0x41a000000200780b */ /* 0x000fe20003f04000 */
[----:B------:R-:W-:Y:S01]  /*0780*/  FFMA.FTZ R20, R15, 0.69314718246459960938, R20 ;  /* 0x3f3172180f147823 */ /* 0x000fe20000010014 */
[----:B------:R-:W-:Y:S01]  /*0790*/  FSETP.GT.AND P1, PT, R3, 20, PT ;  /* 0x41a000000300780b */ /* 0x000fe20003f24000 */
[----:B------:R-:W-:Y:S01]  /*07a0*/  FFMA.FTZ R17, R17, 0.69314718246459960938, R18 ;  /* 0x3f31721811117823 */ /* 0x000fe20000010012 */
[----:B------:R-:W-:Y:S01]  /*07b0*/  FSETP.GT.AND P2, PT, R8, 20, PT ;  /* 0x41a000000800780b */ /* 0x000fe20003f44000 */
[----:B------:R-:W-:Y:S01]  /*07c0*/  FFMA.FTZ R24, R23, 0.69314718246459960938, R24 ;  /* 0x3f31721817187823 */ /* 0x000fe20000010018 */
[----:B------:R-:W-:Y:S01]  /*07d0*/  ISETP.GE.U32.AND P3, PT, R10, 0x7f800000, PT ;  /* 0x7f8000000a00780c */ /* 0x000fe20003f66070 */
[----:B------:R-:W-:Y:S01]  /*07e0*/  FFMA.FTZ R13, R13, 0.69314718246459960938, R22 ;  /* 0x3f3172180d0d7823 */ /* 0x000fe20000010016 */
[----:B------:R-:W-:-:S02]  /*07f0*/  ISETP.GE.U32.AND P4, PT, R12, 0x7f800000, PT ;  /* 0x7f8000000c00780c */ /* 0x000fc40003f86070 */
[----:B------:R-:W-:Y:S01]  /*0800*/  ISETP.GE.U32.AND P5, PT, R16, 0x7f800000, PT ;  /* 0x7f8000001000780c */ /* 0x000fe20003fa6070 */
[----:B------:R-:W-:-:S12]  /*0810*/  @!P6 BRA `(.L_x_1) ;  /* 0x000000000014e947 */ /* 0x000fd80003800000 */
[----:B------:R-:W-:-:S13]  /*0820*/  ISETP.GE.AND P6, PT, R9, -0x407fffff, PT ;  /* 0xbf8000010900780c */ /* 0x000fda0003fc6270 */
[----:B------:R-:W-:-:S05]  /*0830*/  @P6 MOV R14, 0x7f800000 ;  /* 0x7f800000000e6802 */ /* 0x000fca0000000f00 */
[C---:B------:R-:W-:Y:S01]  /*0840*/  @P6 FFMA.FTZ R13, R9.reuse, R14, +INF ;  /* 0x7f800000090d6423 */ /* 0x040fe2000001000e */
[----:B------:R-:W-:-:S04]  /*0850*/  FSETP.NEU.AND P6, PT, R9, RZ, PT ;  /* 0x000000ff0900720b */ /* 0x000fc80003fcd000 */
[----:B------:R-:W-:-:S09]  /*0860*/  FSEL R13, R13, -RZ, P6 ;  /* 0x800000ff0d0d7208 */ /* 0x000fd20003000000 */
.L_x_1:
[----:B------:R-:W-:Y:S05]  /*0870*/  BSYNC B0 ;  /* 0x0000000000007941 */ /* 0x000fea0003800000 */
.L_x_0:
[----:B------:R-:W-:Y:S04]  /*0880*/  BSSY B0, `(.L_x_2) ;  /* 0x0000007000007945 */ /* 0x000fe80003800000 */
[----:B------:R-:W-:Y:S05]  /*0890*/  @!P3 BRA `(.L_x_3) ;  /* 0x000000000014b947 */ /* 0x000fea0003800000 */
[C---:B------:R-:W-:Y:S02]  /*08a0*/  ISETP.GE.AND P3, PT, R10.reuse, -0x407fffff, PT ;  /* 0xbf8000010a00780c */ /* 0x040fe40003f66270 */
[----:B------:R-:W-:-:S11]  /*08b0*/  FSETP.NEU.AND P6, PT, R10, RZ, PT ;  /* 0x000000ff0a00720b */ /* 0x000fd60003fcd000 */
[----:B------:R-:W-:-:S05]  /*08c0*/  @P3 MOV R9, 0x7f800000 ;  /* 0x7f80000000093802 */ /* 0x000fca0000000f00 */
[----:B------:R-:W-:-:S05]  /*08d0*/  @P3 FFMA.FTZ R20, R10, R9, +INF ;  /* 0x7f8000000a143423 */ /* 0x000fca0000010009 */
[----:B------:R-:W-:-:S07]  /*08e0*/  FSEL R20, R20, -RZ, P6 ;  /* 0x800000ff14147208 */ /* 0x000fce0003000000 */
.L_x_3:
[----:B------:R-:W-:Y:S05]  /*08f0*/  BSYNC B0 ;  /* 0x0000000000007941 */ /* 0x000fea0003800000 */
.L_x_2:
[----:B------:R-:W-:Y:S04]  /*0900*/  BSSY B0, `(.L_x_4) ;  /* 0x0000007000007945 */ /* 0x000fe80003800000 */
[----:B------:R-:W-:Y:S05]  /*0910*/  @!P4 BRA `(.L_x_5) ;  /* 0x000000000014c947 */ /* 0x000fea0003800000 */
[C---:B------:R-:W-:Y:S02]  /*0920*/  ISETP.GE.AND P3, PT, R12.reuse, -0x407fffff, PT ;  /* 0xbf8000010c00780c */ /* 0x040fe40003f66270 */
[----:B------:R-:W-:-:S11]  /*0930*/  FSETP.NEU.AND P4, PT, R12, RZ, PT ;  /* 0x000000ff0c00720b */ /* 0x000fd60003f8d000 */
[----:B------:R-:W-:-:S05]  /*0940*/  @P3 MOV R9, 0x7f800000 ;  /* 0x7f80000000093802 */ /* 0x000fca0000000f00 */
[----:B------:R-:W-:-:S05]  /*0950*/  @P3 FFMA.FTZ R17, R12, R9, +INF ;  /* 0x7f8000000c113423 */ /* 0x000fca0000010009 */
[----:B------:R-:W-:-:S07]  /*0960*/  FSEL R17, R17, -RZ, P4 ;  /* 0x800000ff11117208 */ /* 0x000fce0002000000 */
.L_x_5:
[----:B------:R-:W-:Y:S05]  /*0970*/  BSYNC B0 ;  /* 0x0000000000007941 */ /* 0x000fea0003800000 */
.L_x_4:
[----:B------:R-:W-:Y:S04]  /*0980*/  BSSY B0, `(.L_x_6) ;  /* 0x0000007000007945 */ /* 0x000fe80003800000 */
[----:B------:R-:W-:Y:S05]  /*0990*/  @!P5 BRA `(.L_x_7) ;  /* 0x000000000014d947 */ /* 0x000fea0003800000 */
[C---:B------:R-:W-:Y:S02]  /*09a0*/  ISETP.GE.AND P3, PT, R16.reuse, -0x407fffff, PT ;  /* 0xbf8000011000780c */ /* 0x040fe40003f66270 */
[----:B------:R-:W-:-:S11]  /*09b0*/  FSETP.NEU.AND P4, PT, R16, RZ, PT ;  /* 0x000000ff1000720b */ /* 0x000fd60003f8d000 */
[----:B------:R-:W-:-:S05]  /*09c0*/  @P3 MOV R9, 0x7f800000 ;  /* 0x7f80000000093802 */ /* 0x000fca0000000f00 */
[----:B------:R-:W-:-:S05]  /*09d0*/  @P3 FFMA.FTZ R24, R16, R9, +INF ;  /* 0x7f80000010183423 */ /* 0x000fca0000010009 */
[----:B------:R-:W-:-:S07]  /*09e0*/  FSEL R24, R24, -RZ, P4 ;  /* 0x800000ff18187208 */ /* 0x000fce0002000000 */
.L_x_7:
[----:B------:R-:W-:Y:S05]  /*09f0*/  BSYNC B0 ;  /* 0x0000000000007941 */ /* 0x000fea0003800000 */
.L_x_6:
[----:B------:R-:W-:Y:S01]  /*0a00*/  FSEL R13, R2, R13, P0 ;  /* 0x0000000d020d7208 */ /* 0x000fe20000000000 */
[----:B------:R-:W1:Y:S01]  /*0a10*/  S2UR UR5, SR_CgaCtaId ;  /* 0x00000000000579c3 */ /* 0x000e620000008800 */
[----:B------:R-:W-:Y:S01]  /*0a20*/  FSEL R20, R3, R20, P1 ;  /* 0x0000001403147208 */ /* 0x000fe20000800000 */
[----:B------:R-:W-:Y:S01]  /*0a30*/  UMOV UR4, 0x400 ;  /* 0x0000040000047882 */ /* 0x000fe20000000000 */
[----:B------:R-:W-:Y:S01]  /*0a40*/  FSEL R17, R8, R17, P2 ;  /* 0x0000001108117208 */ /* 0x000fe20001000000 */
[----:B------:R-:W-:Y:S01]  /*0a50*/  FADD R13, R4, R13 ;  /* 0x0000000d040d7221 */ /* 0x000fe20000000000 */
[----:B------:R-:W-:Y:S01]  /*0a60*/  FSETP.GT.AND P0, PT, R11, 20, PT ;  /* 0x41a000000b00780b */ /* 0x000fe20003f04000 */
[----:B------:R-:W-:Y:S01]  /*0a70*/  FADD R20, R5, R20 ;  /* 0x0000001405147221 */ /* 0x000fe20000000000 */
[----:B------:R-:W-:Y:S01]  /*0a80*/  ISETP.GE.AND P1, PT, R21, 0x2, PT ;  /* 0x000000021500780c */ /* 0x000fe20003f26270 */
[----:B------:R-:W-:Y:S01]  /*0a90*/  FADD R17, R6, R17 ;  /* 0x0000001106117221 */ /* 0x000fe20000000000 */
[----:B------:R-:W-:Y:S01]  /*0aa0*/  FSEL R24, R11, R24, P0 ;  /* 0x000000180b187208 */ /* 0x000fe20000000000 */
[----:B------:R-:W-:Y:S01]  /*0ab0*/  FADD R13, R13, -0.69314718246459960938 ;  /* 0xbf3172180d0d7421 */ /* 0x000fe20000000000 */
[----:B------:R-:W-:Y:S01]  /*0ac0*/  FADD R20, R20, -0.69314718246459960938 ;  /* 0xbf31721814147421 */ /* 0x000fe20000000000 */
[----:B------:R-:W-:Y:S01]  /*0ad0*/  FADD R17, R17, -0.69314718246459960938 ;  /* 0xbf31721811117421 */ /* 0x000fe20000000000 */
[----:B------:R-:W-:Y:S01]  /*0ae0*/  LOP3.LUT P0, RZ, R21, 0x1f, RZ, 0xc0, !PT ;  /* 0x0000001f15ff7812 */ /* 0x000fe2000780c0ff */
[----:B------:R-:W-:Y:S01]  /*0af0*/  FADD R24, R7, R24 ;  /* 0x0000001807187221 */ /* 0x000fe20000000000 */
[----:B------:R-:W-:-:S03]  /*0b00*/  FADD R20, R13, R20 ;  /* 0x000000140d147221 */ /* 0x000fc60000000000 */
[----:B------:R-:W-:Y:S01]  /*0b10*/  FADD R24, R24, -0.69314718246459960938 ;  /* 0xbf31721818187421 */ /* 0x000fe20000000000 */
[----:B------:R-:W-:-:S04]  /*0b20*/  FADD R17, R17, R20 ;  /* 0x0000001411117221 */ /* 0x000fc80000000000 */
[----:B------:R-:W-:Y:S01]  /*0b30*/  FADD R17, R24, R17 ;  /* 0x0000001118117221 */ /* 0x000fe20000000000 */
[----:B-1----:R-:W-:-:S04]  /*0b40*/  UPRMT UR4, UR5, 0x654, UR4 ;  /* 0x0000065405047896 */ /* 0x002fc80008000004 */
[----:B------:R-:W1:Y:S02]  /*0b50*/  SHFL.BFLY PT, R4, R17, 0x10, 0x1f ;  /* 0x0e001f0011047f89 */ /* 0x000e6400000e0000 */
[----:B-1----:R-:W-:-:S05]  /*0b60*/  FADD R4, R17, R4 ;  /* 0x0000000411047221 */ /* 0x002fca0000000000 */
[----:B------:R-:W1:Y:S02]  /*0b70*/  SHFL.BFLY PT, R3, R4, 0x8, 0x1f ;  /* 0x0d001f0004037f89 */ /* 0x000e6400000e0000 */
[----:B-1----:R-:W-:Y:S01]  /*0b80*/  FADD R3, R4, R3 ;  /* 0x0000000304037221 */ /* 0x002fe20000000000 */
[----:B------:R-:W-:-:S04]  /*0b90*/  SHF.R.U32.HI R4, RZ, 0x3, R21 ;  /* 0x00000003ff047819 */ /* 0x000fc80000011615 */
[----:B------:R-:W1:Y:S01]  /*0ba0*/  SHFL.BFLY PT, R6, R3, 0x4, 0x1f ;  /* 0x0c801f0003067f89 */ /* 0x000e6200000e0000 */
[----:B------:R-:W-:Y:S01]  /*0bb0*/  LOP3.LUT R4, R4, 0x4, RZ, 0xc0, !PT ;  /* 0x0000000404047812 */ /* 0x000fe200078ec0ff */
[----:B-1----:R-:W-:-:S05]  /*0bc0*/  FADD R6, R3, R6 ;  /* 0x0000000603067221 */ /* 0x002fca0000000000 */
[----:B------:R-:W1:Y:S02]  /*0bd0*/  SHFL.BFLY PT, R5, R6, 0x2, 0x1f ;  /* 0x0c401f0006057f89 */ /* 0x000e6400000e0000 */
[----:B-1----:R-:W-:-:S05]  /*0be0*/  FADD R5, R6, R5 ;  /* 0x0000000506057221 */ /* 0x002fca0000000000 */
[----:B------:R-:W1:Y:S02]  /*0bf0*/  SHFL.BFLY PT, R8, R5, 0x1, 0x1f ;  /* 0x0c201f0005087f89 */ /* 0x000e6400000e0000 */
[----:B-1----:R-:W-:Y:S01]  /*0c00*/  FADD R7, R5, R8 ;  /* 0x0000000805077221 */ /* 0x002fe20000000000 */
[----:B------:R-:W-:-:S04]  /*0c10*/  LOP3.LUT R5, R21, 0x1, RZ, 0xc0, !PT ;  /* 0x0000000115057812 */ /* 0x000fc800078ec0ff */
[----:B------:R-:W-:Y:S01]  /*0c20*/  @!P0 STS [R4+UR4], R7 ;  /* 0x0000000704008988 */ /* 0x000fe20008000804 */
[----:B------:R-:W-:Y:S01]  /*0c30*/  BAR.SYNC.DEFER_BLOCKING 0x0 ;  /* 0x0000000000007b1d */ /* 0x000fe20000010000 */
[----:B------:R-:W-:-:S04]  /*0c40*/  ISETP.NE.U32.AND P0, PT, R5, 0x1, PT ;  /* 0x000000010500780c */ /* 0x000fc80003f05070 */
[----:B------:R-:W-:Y:S01]  /*0c50*/  ISETP.LT.AND P0, PT, R21, 0x2, P0 ;  /* 0x000000021500780c */ /* 0x000fe20000701270 */
[----:B------:R-:W1:Y:S04]  /*0c60*/  @!P1 LDS R2, [R0+UR4] ;  /* 0x0000000400029984 */ /* 0x000e680008000800 */
[----:B-1----:R-:W1:Y:S02]  /*0c70*/  SHFL.BFLY PT, R3, R2, 0x1, 0x1f ;  /* 0x0c201f0002037f89 */ /* 0x002e6400000e0000 */
[----:B-1----:R-:W-:-:S06]  /*0c80*/  FADD R3, R2, R3 ;  /* 0x0000000302037221 */ /* 0x002fcc0000000000 */
[----:B------:R1:W-:Y:S01]  /*0c90*/  @P0 STS [R0+UR4], R3 ;  /* 0x0000000300000988 */ /* 0x0003e20008000804 */
[----:B------:R-:W-:Y:S01]  /*0ca0*/  BAR.SYNC.DEFER_BLOCKING 0x0 ;  /* 0x0000000000007b1d */ /* 0x000fe20000010000 */
[----:B------:R-:W-:-:S05]  /*0cb0*/  LOP3.LUT P0, RZ, R21, 0x3f, RZ, 0xc0, !PT ;  /* 0x0000003f15ff7812 */ /* 0x000fca000780c0ff */
[----:B------:R-:W2:Y:S02]  /*0cc0*/  LDS R5, [UR4] ;  /* 0x00000004ff057984 */ /* 0x000ea40008000800 */
[----:B------:R-:W-:Y:S06]  /*0cd0*/  BAR.SYNC.DEFER_BLOCKING 0x0 ;  /* 0x0000000000007b1d */ /* 0x000fec0000010000 */
[----:B-1----:R-:W-:Y:S05]  /*0ce0*/  @P0 EXIT ;  /* 0x000000000000094d */ /* 0x002fea0003800000 */
[----:B------:R-:W0:Y:S01]  /*0cf0*/  LDC.64 R2, c[0x0][0x210] ;  /* 0x00008400ff027b82 */ /* 0x000e220000000a00 */
[----:B--2---:R-:W-:-:S04]  /*0d00*/  FADD R5, RZ, R5 ;  /* 0x00000005ff057221 */ /* 0x004fc80000000000 */
[----:B------:R-:W-:-:S05]  /*0d10*/  FMUL R5, R5, 0.00390625 ;  /* 0x3b80000005057820 */ /* 0x000fca0000400000 */
[----:B0-----:R-:W-:Y:S01]  /*0d20*/  STG.E desc[UR6][R2.64], R5 ;  /* 0x0000000502007986 */ /* 0x001fe2000c101906 */
[----:B------:R-:W-:Y:S05]  /*0d30*/  EXIT ;  /* 0x000000000000794d */ /* 0x000fea0003800000 */
.L_x_8:
[----:B------:R-:W-:-:S00]  /*0d40*/  BRA `(.L_x_8) ;  /* 0xfffffffc00fc7947 */ /* 0x000fc0000383ffff */
[----:B------:R-:W-:-:S00]  /*0d50*/  NOP ;  /* 0x0000000000007918 */ /* 0x000fc00000000000 */
        /* <DEDUP_REMOVED lines=10> */
.L_x_9:


//--------------------- .nv.global.init           --------------------------
	.section	.nv.global.init,"aw",@progbits
.nv.global.init:
	.type		_$_str,@object
	.size		_$_str,(.L_0 - _$_str)
_$_str:
        /*0000*/ 	.byte	0x5f, 0x5f, 0x43, 0x55, 0x44, 0x41, 0x5f, 0x46, 0x54, 0x5a, 0x00
.L_0:


//--------------------- .nv.shared.triton_per_fused_add_mean_mul_softplus_sub_0 --------------------------
	.section	.nv.shared.triton_per_fused_add_mean_mul_softplus_sub_0,"aw",@nobits
	.sectionflags	@""
	.align	16
	.zero		1024


//--------------------- .nv.constant0.triton_per_fused_add_mean_mul_softplus_sub_0 --------------------------
	.section	.nv.constant0.triton_per_fused_add_mean_mul_softplus_sub_0,"a",@progbits
	.sectionflags	@""
	.align	4
.nv.constant0.triton_per_fused_add_mean_mul_softplus_sub_0:
	.zero		556
